//
// Generated by NVIDIA NVVM Compiler
//
// Compiler Build ID: CL-36424714
// Cuda compilation tools, release 13.0, V13.0.88
// Based on NVVM 20.0.0
//

.version 9.0
.target sm_100
.address_size 64

	// .globl	_Z8multiplyPiS_S_iii

.visible .entry _Z8multiplyPiS_S_iii(
	.param .u64 .ptr .align 1 _Z8multiplyPiS_S_iii_param_0,
	.param .u64 .ptr .align 1 _Z8multiplyPiS_S_iii_param_1,
	.param .u64 .ptr .align 1 _Z8multiplyPiS_S_iii_param_2,
	.param .u32 _Z8multiplyPiS_S_iii_param_3,
	.param .u32 _Z8multiplyPiS_S_iii_param_4,
	.param .u32 _Z8multiplyPiS_S_iii_param_5
)
{
	.reg .pred 	%p<13>;
	.reg .b32 	%r<109>;
	.reg .b64 	%rd<53>;

	ld.param.u64 	%rd7, [_Z8multiplyPiS_S_iii_param_0];
	ld.param.u64 	%rd8, [_Z8multiplyPiS_S_iii_param_1];
	ld.param.u64 	%rd6, [_Z8multiplyPiS_S_iii_param_2];
	ld.param.u32 	%r32, [_Z8multiplyPiS_S_iii_param_3];
	ld.param.u32 	%r30, [_Z8multiplyPiS_S_iii_param_4];
	ld.param.u32 	%r31, [_Z8multiplyPiS_S_iii_param_5];
	cvta.to.global.u64 	%rd1, %rd8;
	cvta.to.global.u64 	%rd2, %rd7;
	mov.u32 	%r34, %ctaid.y;
	mov.u32 	%r35, %ntid.y;
	mov.u32 	%r36, %tid.y;
	mad.lo.s32 	%r37, %r34, %r35, %r36;
	mov.u32 	%r38, %ctaid.x;
	mov.u32 	%r39, %ntid.x;
	mov.u32 	%r40, %tid.x;
	mad.lo.s32 	%r2, %r38, %r39, %r40;
	setp.ge.s32 	%p1, %r2, %r31;
	setp.ge.s32 	%p2, %r37, %r32;
	or.pred  	%p3, %p1, %p2;
	@%p3 bra 	$L__BB0_14;
	setp.lt.s32 	%p4, %r30, 1;
	mov.b32 	%r108, 0;
	@%p4 bra 	$L__BB0_13;
	mul.lo.s32 	%r3, %r30, %r37;
	and.b32  	%r4, %r30, 7;
	setp.lt.u32 	%p5, %r30, 8;
	mov.b32 	%r103, 0;
	mov.u32 	%r108, %r103;
	@%p5 bra 	$L__BB0_5;
	and.b32  	%r103, %r30, 2147483640;
	neg.s32 	%r97, %r103;
	shl.b32 	%r7, %r31, 3;
	mul.wide.u32 	%rd9, %r3, 4;
	add.s64 	%rd10, %rd9, %rd2;
	add.s64 	%rd52, %rd10, 16;
	mov.b32 	%r108, 0;
	mul.wide.s32 	%rd13, %r31, 4;
	mov.u32 	%r96, %r2;
$L__BB0_4:
	.pragma "nounroll";
	ld.global.u32 	%r45, [%rd52+-16];
	mul.wide.s32 	%rd11, %r96, 4;
	add.s64 	%rd12, %rd1, %rd11;
	ld.global.u32 	%r46, [%rd12];
	mad.lo.s32 	%r47, %r46, %r45, %r108;
	ld.global.u32 	%r48, [%rd52+-12];
	add.s64 	%rd14, %rd12, %rd13;
	ld.global.u32 	%r49, [%rd14];
	mad.lo.s32 	%r50, %r49, %r48, %r47;
	ld.global.u32 	%r51, [%rd52+-8];
	add.s64 	%rd15, %rd14, %rd13;
	ld.global.u32 	%r52, [%rd15];
	mad.lo.s32 	%r53, %r52, %r51, %r50;
	ld.global.u32 	%r54, [%rd52+-4];
	add.s64 	%rd16, %rd15, %rd13;
	ld.global.u32 	%r55, [%rd16];
	mad.lo.s32 	%r56, %r55, %r54, %r53;
	ld.global.u32 	%r57, [%rd52];
	add.s64 	%rd17, %rd16, %rd13;
	ld.global.u32 	%r58, [%rd17];
	mad.lo.s32 	%r59, %r58, %r57, %r56;
	ld.global.u32 	%r60, [%rd52+4];
	add.s64 	%rd18, %rd17, %rd13;
	ld.global.u32 	%r61, [%rd18];
	mad.lo.s32 	%r62, %r61, %r60, %r59;
	ld.global.u32 	%r63, [%rd52+8];
	add.s64 	%rd19, %rd18, %rd13;
	ld.global.u32 	%r64, [%rd19];
	mad.lo.s32 	%r65, %r64, %r63, %r62;
	ld.global.u32 	%r66, [%rd52+12];
	add.s64 	%rd20, %rd19, %rd13;
	ld.global.u32 	%r67, [%rd20];
	mad.lo.s32 	%r108, %r67, %r66, %r65;
	add.s32 	%r97, %r97, 8;
	add.s32 	%r96, %r96, %r7;
	add.s64 	%rd52, %rd52, 32;
	setp.ne.s32 	%p6, %r97, 0;
	@%p6 bra 	$L__BB0_4;
$L__BB0_5:
	setp.eq.s32 	%p7, %r4, 0;
	@%p7 bra 	$L__BB0_13;
	and.b32  	%r17, %r30, 3;
	setp.lt.u32 	%p8, %r4, 4;
	@%p8 bra 	$L__BB0_8;
	add.s32 	%r69, %r103, %r3;
	mul.wide.u32 	%rd21, %r69, 4;
	add.s64 	%rd22, %rd2, %rd21;
	ld.global.u32 	%r70, [%rd22];
	mad.lo.s32 	%r71, %r103, %r31, %r2;
	mul.wide.s32 	%rd23, %r71, 4;
	add.s64 	%rd24, %rd1, %rd23;
	ld.global.u32 	%r72, [%rd24];
	mad.lo.s32 	%r73, %r72, %r70, %r108;
	cvt.u64.u32 	%rd25, %r3;
	cvt.u64.u32 	%rd26, %r103;
	add.s64 	%rd27, %rd26, %rd25;
	shl.b64 	%rd28, %rd27, 2;
	add.s64 	%rd29, %rd2, %rd28;
	ld.global.u32 	%r74, [%rd29+4];
	mul.wide.s32 	%rd30, %r31, 4;
	add.s64 	%rd31, %rd24, %rd30;
	ld.global.u32 	%r75, [%rd31];
	mad.lo.s32 	%r76, %r75, %r74, %r73;
	ld.global.u32 	%r77, [%rd29+8];
	add.s64 	%rd32, %rd31, %rd30;
	ld.global.u32 	%r78, [%rd32];
	mad.lo.s32 	%r79, %r78, %r77, %r76;
	ld.global.u32 	%r80, [%rd29+12];
	add.s64 	%rd33, %rd32, %rd30;
	ld.global.u32 	%r81, [%rd33];
	mad.lo.s32 	%r108, %r81, %r80, %r79;
	add.s32 	%r103, %r103, 4;
$L__BB0_8:
	setp.eq.s32 	%p9, %r17, 0;
	@%p9 bra 	$L__BB0_13;
	setp.eq.s32 	%p10, %r17, 1;
	@%p10 bra 	$L__BB0_11;
	add.s32 	%r83, %r103, %r3;
	mul.wide.u32 	%rd34, %r83, 4;
	add.s64 	%rd35, %rd2, %rd34;
	ld.global.u32 	%r84, [%rd35];
	mad.lo.s32 	%r85, %r103, %r31, %r2;
	mul.wide.s32 	%rd36, %r85, 4;
	add.s64 	%rd37, %rd1, %rd36;
	ld.global.u32 	%r86, [%rd37];
	mad.lo.s32 	%r87, %r86, %r84, %r108;
	cvt.u64.u32 	%rd38, %r3;
	cvt.u64.u32 	%rd39, %r103;
	add.s64 	%rd40, %rd39, %rd38;
	shl.b64 	%rd41, %rd40, 2;
	add.s64 	%rd42, %rd2, %rd41;
	ld.global.u32 	%r88, [%rd42+4];
	mul.wide.s32 	%rd43, %r31, 4;
	add.s64 	%rd44, %rd37, %rd43;
	ld.global.u32 	%r89, [%rd44];
	mad.lo.s32 	%r108, %r89, %r88, %r87;
	add.s32 	%r103, %r103, 2;
$L__BB0_11:
	and.b32  	%r90, %r30, 1;
	setp.eq.b32 	%p11, %r90, 1;
	not.pred 	%p12, %p11;
	@%p12 bra 	$L__BB0_13;
	add.s32 	%r91, %r103, %r3;
	mul.wide.u32 	%rd45, %r91, 4;
	add.s64 	%rd46, %rd2, %rd45;
	ld.global.u32 	%r92, [%rd46];
	mad.lo.s32 	%r93, %r103, %r31, %r2;
	mul.wide.s32 	%rd47, %r93, 4;
	add.s64 	%rd48, %rd1, %rd47;
	ld.global.u32 	%r94, [%rd48];
	mad.lo.s32 	%r108, %r94, %r92, %r108;
$L__BB0_13:
	mad.lo.s32 	%r95, %r31, %r37, %r2;
	cvta.to.global.u64 	%rd49, %rd6;
	mul.wide.s32 	%rd50, %r95, 4;
	add.s64 	%rd51, %rd49, %rd50;
	st.global.u32 	[%rd51], %r108;
$L__BB0_14:
	ret;

}


// ===== COMPILED SASS (sm_100) =====

	.target	sm_100

	.elftype	@"ET_EXEC"


//--------------------- .note.nv.tkinfo           --------------------------
	.section	.note.nv.tkinfo,"",@"SHT_NOTE"
	.sectionflags	@"SHF_NOTE_NV_TKINFO"
	.tkinfo
        /*0018*/ 	.word	0x00000002
        /*0030*/ 	.string	""
        /*0030*/ 	.string	"ptxas"
        /*0030*/ 	.string	"Cuda compilation tools, release 13.0, V13.0.88"
        /*0030*/ 	.string	"Build cuda_13.0.r13.0/compiler.36424714_0"
        /*0030*/ 	.string	"-arch sm_100 -m 64 "



//--------------------- .note.nv.cuinfo           --------------------------
	.section	.note.nv.cuinfo,"",@"SHT_NOTE"
	.sectionflags	@"SHF_NOTE_NV_CUINFO"
        /*0018*/ 	.short	0x0002
        /*001a*/ 	.short	0x0064
        /*001c*/ 	.short	0x0082
	.zero		2


//--------------------- .nv.info                  --------------------------
	.section	.nv.info,"",@"SHT_CUDA_INFO"
	.align	4


	//----- nvinfo : EIATTR_REGCOUNT
	.align		4
        /*0000*/ 	.byte	0x04, 0x2f
        /*0002*/ 	.short	(.L_1 - .L_0)
	.align		4
.L_0:
        /*0004*/ 	.word	index@(_Z8multiplyPiS_S_iii)
        /*0008*/ 	.word	0x00000020


	//----- nvinfo : EIATTR_FRAME_SIZE
	.align		4
.L_1:
        /*000c*/ 	.byte	0x04, 0x11
        /*000e*/ 	.short	(.L_3 - .L_2)
	.align		4
.L_2:
        /*0010*/ 	.word	index@(_Z8multiplyPiS_S_iii)
        /*0014*/ 	.word	0x00000000


	//----- nvinfo : EIATTR_MIN_STACK_SIZE
	.align		4
.L_3:
        /*0018*/ 	.byte	0x04, 0x12
        /*001a*/ 	.short	(.L_5 - .L_4)
	.align		4
.L_4:
        /*001c*/ 	.word	index@(_Z8multiplyPiS_S_iii)
        /*0020*/ 	.word	0x00000000
.L_5:


//--------------------- .nv.compat                --------------------------
	.section	.nv.compat,"",@"SHT_CUDA_COMPAT_INFO"
	.align	4
        /*0000*/ 	.byte	0x02, 0x09, 0x00, 0x00, 0x02, 0x02, 0x01, 0x00, 0x02, 0x05, 0x05, 0x00, 0x03, 0x07, 0x01, 0x01
        /*0010*/ 	.byte	0x02, 0x03, 0x00, 0x00, 0x02, 0x06, 0x01, 0x00, 0x04, 0x0b, 0x08, 0x00, 0x09, 0x00, 0x00, 0x00
        /*0020*/ 	.byte	0x00, 0x00, 0x00, 0x00


//--------------------- .nv.info._Z8multiplyPiS_S_iii --------------------------
	.section	.nv.info._Z8multiplyPiS_S_iii,"",@"SHT_CUDA_INFO"
	.sectionflags	@""
	.align	4


	//----- nvinfo : EIATTR_CUDA_API_VERSION
	.align		4
        /*0000*/ 	.byte	0x04, 0x37
        /*0002*/ 	.short	(.L_7 - .L_6)
.L_6:
        /*0004*/ 	.word	0x00000082


	//----- nvinfo : EIATTR_KPARAM_INFO
	.align		4
.L_7:
        /*0008*/ 	.byte	0x04, 0x17
        /*000a*/ 	.short	(.L_9 - .L_8)
.L_8:
        /*000c*/ 	.word	0x00000000
        /*0010*/ 	.short	0x0005
        /*0012*/ 	.short	0x0020
        /*0014*/ 	.byte	0x00, 0xf0, 0x11, 0x00


	//----- nvinfo : EIATTR_KPARAM_INFO
	.align		4
.L_9:
        /*0018*/ 	.byte	0x04, 0x17
        /*001a*/ 	.short	(.L_11 - .L_10)
.L_10:
        /*001c*/ 	.word	0x00000000
        /*0020*/ 	.short	0x0004
        /*0022*/ 	.short	0x001c
        /*0024*/ 	.byte	0x00, 0xf0, 0x11, 0x00


	//----- nvinfo : EIATTR_KPARAM_INFO
	.align		4
.L_11:
        /*0028*/ 	.byte	0x04, 0x17
        /*002a*/ 	.short	(.L_13 - .L_12)
.L_12:
        /*002c*/ 	.word	0x00000000
        /*0030*/ 	.short	0x0003
        /*0032*/ 	.short	0x0018
        /*0034*/ 	.byte	0x00, 0xf0, 0x11, 0x00


	//----- nvinfo : EIATTR_KPARAM_INFO
	.align		4
.L_13:
        /*0038*/ 	.byte	0x04, 0x17
        /*003a*/ 	.short	(.L_15 - .L_14)
.L_14:
        /*003c*/ 	.word	0x00000000
        /*0040*/ 	.short	0x0002
        /*0042*/ 	.short	0x0010
        /*0044*/ 	.byte	0x00, 0xf5, 0x21, 0x00


	//----- nvinfo : EIATTR_KPARAM_INFO
	.align		4
.L_15:
        /*0048*/ 	.byte	0x04, 0x17
        /*004a*/ 	.short	(.L_17 - .L_16)
.L_16:
        /*004c*/ 	.word	0x00000000
        /*0050*/ 	.short	0x0001
        /*0052*/ 	.short	0x0008
        /*0054*/ 	.byte	0x00, 0xf5, 0x21, 0x00


	//----- nvinfo : EIATTR_KPARAM_INFO
	.align		4
.L_17:
        /*0058*/ 	.byte	0x04, 0x17
        /*005a*/ 	.short	(.L_19 - .L_18)
.L_18:
        /*005c*/ 	.word	0x00000000
        /*0060*/ 	.short	0x0000
        /*0062*/ 	.short	0x0000
        /*0064*/ 	.byte	0x00, 0xf5, 0x21, 0x00


	//----- nvinfo : EIATTR_SPARSE_MMA_MASK
	.align		4
.L_19:
        /*0068*/ 	.byte	0x03, 0x50
        /*006a*/ 	.short	0x0000


	//----- nvinfo : EIATTR_MAXREG_COUNT
	.align		4
        /*006c*/ 	.byte	0x03, 0x1b
        /*006e*/ 	.short	0x00ff


	//----- nvinfo : EIATTR_MERCURY_ISA_VERSION
	.align		4
        /*0070*/ 	.byte	0x03, 0x5f
        /*0072*/ 	.short	0x0101


	//----- nvinfo : EIATTR_VRC_CTA_INIT_COUNT
	.align		4
        /*0074*/ 	.byte	0x02, 0x4a
	.zero		1
	.zero		1


	//----- nvinfo : EIATTR_EXIT_INSTR_OFFSETS
	.align		4
        /*0078*/ 	.byte	0x04, 0x1c
        /*007a*/ 	.short	(.L_21 - .L_20)


	//   ....[0]....
.L_20:
        /*007c*/ 	.word	0x000000d0


	//   ....[1]....
        /*0080*/ 	.word	0x000008e0


	//----- nvinfo : EIATTR_CBANK_PARAM_SIZE
	.align		4
.L_21:
        /*0084*/ 	.byte	0x03, 0x19
        /*0086*/ 	.short	0x0024


	//----- nvinfo : EIATTR_PARAM_CBANK
	.align		4
        /*0088*/ 	.byte	0x04, 0x0a
        /*008a*/ 	.short	(.L_23 - .L_22)
	.align		4
.L_22:
        /*008c*/ 	.word	index@(.nv.constant0._Z8multiplyPiS_S_iii)
        /*0090*/ 	.short	0x0380
        /*0092*/ 	.short	0x0024


	//----- nvinfo : EIATTR_SW_WAR
	.align		4
.L_23:
        /*0094*/ 	.byte	0x04, 0x36
        /*0096*/ 	.short	(.L_25 - .L_24)
.L_24:
        /*0098*/ 	.word	0x00000008
.L_25:


//--------------------- .nv.callgraph             --------------------------
	.section	.nv.callgraph,"",@"SHT_CUDA_CALLGRAPH"
	.align	4
	.sectionentsize	8
	.align		4
        /*0000*/ 	.word	0x00000000
	.align		4
        /*0004*/ 	.word	0xffffffff
	.align		4
        /*0008*/ 	.word	0x00000000
	.align		4
        /*000c*/ 	.word	0xfffffffe
	.align		4
        /*0010*/ 	.word	0x00000000
	.align		4
        /*0014*/ 	.word	0xfffffffd
	.align		4
        /*0018*/ 	.word	0x00000000
	.align		4
        /*001c*/ 	.word	0xfffffffc


//--------------------- .text._Z8multiplyPiS_S_iii --------------------------
	.section	.text._Z8multiplyPiS_S_iii,"ax",@progbits
	.align	128
        .global         _Z8multiplyPiS_S_iii
        .type           _Z8multiplyPiS_S_iii,@function
        .size           _Z8multiplyPiS_S_iii,(.L_x_5 - _Z8multiplyPiS_S_iii)
        .other          _Z8multiplyPiS_S_iii,@"STO_CUDA_ENTRY STV_DEFAULT"
_Z8multiplyPiS_S_iii:
.text._Z8multiplyPiS_S_iii:
[----:B------:R-:W-:Y:S01]  /*0000*/  LDC R1, c[0x0][0x37c] ;  /* 0x0000df00ff017b82 */ /* 0x000fe20000000800 */
[----:B------:R-:W0:Y:S07]  /*0010*/  S2R R3, SR_TID.Y ;  /* 0x0000000000037919 */ /* 0x000e2e0000002200 */
[----:B------:R-:W0:Y:S01]  /*0020*/  S2UR UR4, SR_CTAID.Y ;  /* 0x00000000000479c3 */ /* 0x000e220000002600 */
[----:B------:R-:W1:Y:S01]  /*0030*/  LDCU UR6, c[0x0][0x398] ;  /* 0x00007300ff0677ac */ /* 0x000e620008000800 */
[----:B------:R-:W2:Y:S06]  /*0040*/  S2R R5, SR_TID.X ;  /* 0x0000000000057919 */ /* 0x000eac0000002100 */
[----:B------:R-:W0:Y:S08]  /*0050*/  LDC R0, c[0x0][0x364] ;  /* 0x0000d900ff007b82 */ /* 0x000e300000000800 */
[----:B------:R-:W2:Y:S08]  /*0060*/  S2UR UR5, SR_CTAID.X ;  /* 0x00000000000579c3 */ /* 0x000eb00000002500 */
[----:B------:R-:W2:Y:S08]  /*0070*/  LDC R16, c[0x0][0x360] ;  /* 0x0000d800ff107b82 */ /* 0x000eb00000000800 */
[----:B------:R-:W3:Y:S01]  /*0080*/  LDC R17, c[0x0][0x3a0] ;  /* 0x0000e800ff117b82 */ /* 0x000ee20000000800 */
[----:B0-----:R-:W-:-:S05]  /*0090*/  IMAD R0, R0, UR4, R3 ;  /* 0x0000000400007c24 */ /* 0x001fca000f8e0203 */
[----:B-1----:R-:W-:Y:S01]  /*00a0*/  ISETP.GE.AND P0, PT, R0, UR6, PT ;  /* 0x0000000600007c0c */ /* 0x002fe2000bf06270 */
[----:B--2---:R-:W-:-:S05]  /*00b0*/  IMAD R16, R16, UR5, R5 ;  /* 0x0000000510107c24 */ /* 0x004fca000f8e0205 */
[----:B---3--:R-:W-:-:S13]  /*00c0*/  ISETP.GE.OR P0, PT, R16, R17, P0 ;  /* 0x000000111000720c */ /* 0x008fda0000706670 */
[----:B------:R-:W-:Y:S05]  /*00d0*/  @P0 EXIT ;  /* 0x000000000000094d */ /* 0x000fea0003800000 */
[----:B------:R-:W0:Y:S01]  /*00e0*/  LDC R19, c[0x0][0x39c] ;  /* 0x0000e700ff137b82 */ /* 0x000e220000000800 */
[----:B------:R-:W1:Y:S01]  /*00f0*/  LDCU.64 UR4, c[0x0][0x358] ;  /* 0x00006b00ff0477ac */ /* 0x000e620008000a00 */
[----:B------:R-:W-:Y:S01]  /*0100*/  HFMA2 R24, -RZ, RZ, 0, 0 ;  /* 0x00000000ff187431 */ /* 0x000fe200000001ff */
[----:B0-----:R-:W-:-:S13]  /*0110*/  ISETP.GE.AND P0, PT, R19, 0x1, PT ;  /* 0x000000011300780c */ /* 0x001fda0003f06270 */
[----:B-1----:R-:W-:Y:S05]  /*0120*/  @!P0 BRA `(.L_x_0) ;  /* 0x0000000400dc8947 */ /* 0x002fea0003800000 */
[C---:B------:R-:W-:Y:S01]  /*0130*/  ISETP.GE.U32.AND P1, PT, R19.reuse, 0x8, PT ;  /* 0x000000081300780c */ /* 0x040fe20003f26070 */
[----:B------:R-:W-:Y:S01]  /*0140*/  IMAD R20, R0, R19, RZ ;  /* 0x0000001300147224 */ /* 0x000fe200078e02ff */
[----:B------:R-:W-:Y:S02]  /*0150*/  LOP3.LUT R27, R19, 0x7, RZ, 0xc0, !PT ;  /* 0x00000007131b7812 */ /* 0x000fe400078ec0ff */
[----:B------:R-:W-:Y:S02]  /*0160*/  MOV R21, RZ ;  /* 0x000000ff00157202 */ /* 0x000fe40000000f00 */
[----:B------:R-:W-:Y:S02]  /*0170*/  ISETP.NE.AND P0, PT, R27, RZ, PT ;  /* 0x000000ff1b00720c */ /* 0x000fe40003f05270 */
[----:B------:R-:W-:-:S05]  /*0180*/  MOV R24, RZ ;  /* 0x000000ff00187202 */ /* 0x000fca0000000f00 */
[----:B------:R-:W-:Y:S06]  /*0190*/  @!P1 BRA `(.L_x_1) ;  /* 0x0000000000c09947 */ /* 0x000fec0003800000 */
[----:B------:R-:W0:Y:S01]  /*01a0*/  LDC.64 R2, c[0x0][0x380] ;  /* 0x0000e000ff027b82 */ /* 0x000e220000000a00 */
[----:B------:R-:W-:Y:S02]  /*01b0*/  LOP3.LUT R21, R19, 0x7ffffff8, RZ, 0xc0, !PT ;  /* 0x7ffffff813157812 */ /* 0x000fe400078ec0ff */
[----:B------:R-:W-:Y:S02]  /*01c0*/  MOV R24, RZ ;  /* 0x000000ff00187202 */ /* 0x000fe40000000f00 */
[----:B------:R-:W-:Y:S02]  /*01d0*/  MOV R18, R16 ;  /* 0x0000001000127202 */ /* 0x000fe40000000f00 */
[----:B------:R-:W-:Y:S01]  /*01e0*/  IADD3 R22, PT, PT, -R21, RZ, RZ ;  /* 0x000000ff15167210 */ /* 0x000fe20007ffe1ff */
[----:B0-----:R-:W-:-:S03]  /*01f0*/  IMAD.WIDE.U32 R2, R20, 0x4, R2 ;  /* 0x0000000414027825 */ /* 0x001fc600078e0002 */
[----:B------:R-:W-:-:S04]  /*0200*/  IADD3 R4, P1, PT, R2, 0x10, RZ ;  /* 0x0000001002047810 */ /* 0x000fc80007f3e0ff */
[----:B------:R-:W-:-:S09]  /*0210*/  IADD3.X R3, PT, PT, RZ, R3, RZ, P1, !PT ;  /* 0x00000003ff037210 */ /* 0x000fd20000ffe4ff */
.L_x_2:
[----:B------:R-:W0:Y:S01]  /*0220*/  LDC.64 R14, c[0x0][0x388] ;  /* 0x0000e200ff0e7b82 */ /* 0x000e220000000a00 */
[----:B------:R-:W-:-:S05]  /*0230*/  MOV R2, R4 ;  /* 0x0000000400027202 */ /* 0x000fca0000000f00 */
[----:B------:R-:W2:Y:S04]  /*0240*/  LDG.E R25, desc[UR4][R2.64+-0x10] ;  /* 0xfffff00402197981 */ /* 0x000ea8000c1e1900 */
[----:B------:R-:W3:Y:S04]  /*0250*/  LDG.E R23, desc[UR4][R2.64+-0xc] ;  /* 0xfffff40402177981 */ /* 0x000ee8000c1e1900 */
[----:B------:R-:W4:Y:S04]  /*0260*/  LDG.E R29, desc[UR4][R2.64+-0x8] ;  /* 0xfffff804021d7981 */ /* 0x000f28000c1e1900 */
[----:B------:R-:W5:Y:S01]  /*0270*/  LDG.E R28, desc[UR4][R2.64+-0x4] ;  /* 0xfffffc04021c7981 */ /* 0x000f62000c1e1900 */
[----:B0-----:R-:W-:-:S05]  /*0280*/  IMAD.WIDE R14, R18, 0x4, R14 ;  /* 0x00000004120e7825 */ /* 0x001fca00078e020e */
[----:B------:R0:W2:Y:S01]  /*0290*/  LDG.E R26, desc[UR4][R14.64] ;  /* 0x000000040e1a7981 */ /* 0x0000a2000c1e1900 */
[----:B------:R-:W-:-:S04]  /*02a0*/  IMAD.WIDE R12, R17, 0x4, R14 ;  /* 0x00000004110c7825 */ /* 0x000fc800078e020e */
[C---:B------:R-:W-:Y:S02]  /*02b0*/  IMAD.WIDE R4, R17.reuse, 0x4, R12 ;  /* 0x0000000411047825 */ /* 0x040fe400078e020c */
[----:B------:R-:W3:Y:S02]  /*02c0*/  LDG.E R12, desc[UR4][R12.64] ;  /* 0x000000040c0c7981 */ /* 0x000ee4000c1e1900 */
[C---:B------:R-:W-:Y:S02]  /*02d0*/  IMAD.WIDE R8, R17.reuse, 0x4, R4 ;  /* 0x0000000411087825 */ /* 0x040fe400078e0204 */
[----:B------:R-:W4:Y:S02]  /*02e0*/  LDG.E R4, desc[UR4][R4.64] ;  /* 0x0000000404047981 */ /* 0x000f24000c1e1900 */
[C---:B------:R-:W-:Y:S02]  /*02f0*/  IMAD.WIDE R6, R17.reuse, 0x4, R8 ;  /* 0x0000000411067825 */ /* 0x040fe400078e0208 */
[----:B------:R-:W5:Y:S02]  /*0300*/  LDG.E R8, desc[UR4][R8.64] ;  /* 0x0000000408087981 */ /* 0x000f64000c1e1900 */
[----:B------:R-:W-:-:S02]  /*0310*/  IMAD.WIDE R10, R17, 0x4, R6 ;  /* 0x00000004110a7825 */ /* 0x000fc400078e0206 */
[----:B------:R-:W5:Y:S04]  /*0320*/  LDG.E R5, desc[UR4][R2.64] ;  /* 0x0000000402057981 */ /* 0x000f68000c1e1900 */
[----:B------:R-:W5:Y:S01]  /*0330*/  LDG.E R6, desc[UR4][R6.64] ;  /* 0x0000000406067981 */ /* 0x000f62000c1e1900 */
[----:B0-----:R-:W-:-:S03]  /*0340*/  IMAD.WIDE R14, R17, 0x4, R10 ;  /* 0x00000004110e7825 */ /* 0x001fc600078e020a */
[----:B------:R-:W5:Y:S04]  /*0350*/  LDG.E R10, desc[UR4][R10.64] ;  /* 0x000000040a0a7981 */ /* 0x000f68000c1e1900 */
[----:B------:R-:W5:Y:S04]  /*0360*/  LDG.E R13, desc[UR4][R14.64] ;  /* 0x000000040e0d7981 */ /* 0x000f68000c1e1900 */
[----:B------:R-:W5:Y:S04]  /*0370*/  LDG.E R7, desc[UR4][R2.64+0x4] ;  /* 0x0000040402077981 */ /* 0x000f68000c1e1900 */
[----:B------:R-:W5:Y:S01]  /*0380*/  LDG.E R9, desc[UR4][R2.64+0xc] ;  /* 0x00000c0402097981 */ /* 0x000f62000c1e1900 */
[----:B--2---:R-:W-:-:S02]  /*0390*/  IMAD R26, R25, R26, R24 ;  /* 0x0000001a191a7224 */ /* 0x004fc400078e0218 */
[----:B------:R-:W-:Y:S02]  /*03a0*/  IMAD.WIDE R24, R17, 0x4, R14 ;  /* 0x0000000411187825 */ /* 0x000fe400078e020e */
[----:B------:R0:W2:Y:S04]  /*03b0*/  LDG.E R14, desc[UR4][R2.64+0x8] ;  /* 0x00000804020e7981 */ /* 0x0000a8000c1e1900 */
[----:B------:R-:W2:Y:S01]  /*03c0*/  LDG.E R24, desc[UR4][R24.64] ;  /* 0x0000000418187981 */ /* 0x000ea2000c1e1900 */
[----:B---3--:R-:W-:Y:S01]  /*03d0*/  IMAD R12, R23, R12, R26 ;  /* 0x0000000c170c7224 */ /* 0x008fe200078e021a */
[----:B------:R-:W-:-:S03]  /*03e0*/  IADD3 R22, PT, PT, R22, 0x8, RZ ;  /* 0x0000000816167810 */ /* 0x000fc60007ffe0ff */
[----:B----4-:R-:W-:Y:S01]  /*03f0*/  IMAD R29, R29, R4, R12 ;  /* 0x000000041d1d7224 */ /* 0x010fe200078e020c */
[----:B------:R-:W-:-:S03]  /*0400*/  ISETP.NE.AND P1, PT, R22, RZ, PT ;  /* 0x000000ff1600720c */ /* 0x000fc60003f25270 */
[----:B-----5:R-:W-:Y:S01]  /*0410*/  IMAD R8, R28, R8, R29 ;  /* 0x000000081c087224 */ /* 0x020fe200078e021d */
[----:B------:R-:W-:-:S03]  /*0420*/  IADD3 R4, P2, PT, R2, 0x20, RZ ;  /* 0x0000002002047810 */ /* 0x000fc60007f5e0ff */
[----:B------:R-:W-:Y:S01]  /*0430*/  IMAD R5, R5, R6, R8 ;  /* 0x0000000605057224 */ /* 0x000fe200078e0208 */
[----:B0-----:R-:W-:Y:S02]  /*0440*/  IADD3.X R3, PT, PT, RZ, R3, RZ, P2, !PT ;  /* 0x00000003ff037210 */ /* 0x001fe400017fe4ff */
[----:B------:R-:W-:Y:S01]  /*0450*/  LEA R18, R17, R18, 0x3 ;  /* 0x0000001211127211 */ /* 0x000fe200078e18ff */
[----:B------:R-:W-:-:S04]  /*0460*/  IMAD R5, R7, R10, R5 ;  /* 0x0000000a07057224 */ /* 0x000fc800078e0205 */
[----:B--2---:R-:W-:-:S04]  /*0470*/  IMAD R5, R14, R13, R5 ;  /* 0x0000000d0e057224 */ /* 0x004fc800078e0205 */
[----:B------:R-:W-:Y:S01]  /*0480*/  IMAD R24, R9, R24, R5 ;  /* 0x0000001809187224 */ /* 0x000fe200078e0205 */
[----:B------:R-:W-:Y:S06]  /*0490*/  @P1 BRA `(.L_x_2) ;  /* 0xfffffffc00601947 */ /* 0x000fec000383ffff */
.L_x_1:
[----:B------:R-:W-:Y:S05]  /*04a0*/  @!P0 BRA `(.L_x_0) ;  /* 0x0000000000fc8947 */ /* 0x000fea0003800000 */
[----:B------:R-:W-:Y:S02]  /*04b0*/  ISETP.GE.U32.AND P1, PT, R27, 0x4, PT ;  /* 0x000000041b00780c */ /* 0x000fe40003f26070 */
[----:B------:R-:W-:-:S04]  /*04c0*/  LOP3.LUT R14, R19, 0x3, RZ, 0xc0, !PT ;  /* 0x00000003130e7812 */ /* 0x000fc800078ec0ff */
[----:B------:R-:W-:-:S07]  /*04d0*/  ISETP.NE.AND P0, PT, R14, RZ, PT ;  /* 0x000000ff0e00720c */ /* 0x000fce0003f05270 */
[----:B------:R-:W-:Y:S06]  /*04e0*/  @!P1 BRA `(.L_x_3) ;  /* 0x00000000006c9947 */ /* 0x000fec0003800000 */
[----:B------:R-:W0:Y:S01]  /*04f0*/  LDC.64 R4, c[0x0][0x388] ;  /* 0x0000e200ff047b82 */ /* 0x000e220000000a00 */
[----:B------:R-:W1:Y:S01]  /*0500*/  LDCU.64 UR6, c[0x0][0x380] ;  /* 0x00007000ff0677ac */ /* 0x000e620008000a00 */
[----:B------:R-:W-:Y:S01]  /*0510*/  IMAD R7, R21, R17, R16 ;  /* 0x0000001115077224 */ /* 0x000fe200078e0210 */
[CC--:B------:R-:W-:Y:S02]  /*0520*/  IADD3 R3, PT, PT, R20.reuse, R21.reuse, RZ ;  /* 0x0000001514037210 */ /* 0x0c0fe40007ffe0ff */
[----:B------:R-:W-:-:S03]  /*0530*/  IADD3 R8, P1, PT, R20, R21, RZ ;  /* 0x0000001514087210 */ /* 0x000fc60007f3e0ff */
[----:B------:R-:W2:Y:S01]  /*0540*/  LDC.64 R12, c[0x0][0x380] ;  /* 0x0000e000ff0c7b82 */ /* 0x000ea20000000a00 */
[----:B0-----:R-:W-:-:S04]  /*0550*/  IMAD.WIDE R4, R7, 0x4, R4 ;  /* 0x0000000407047825 */ /* 0x001fc800078e0204 */
[----:B------:R-:W-:Y:S02]  /*0560*/  IMAD.WIDE R6, R17, 0x4, R4 ;  /* 0x0000000411067825 */ /* 0x000fe400078e0204 */
[----:B------:R-:W3:Y:S02]  /*0570*/  LDG.E R4, desc[UR4][R4.64] ;  /* 0x0000000404047981 */ /* 0x000ee4000c1e1900 */
[----:B--2---:R-:W-:Y:S01]  /*0580*/  IMAD.WIDE.U32 R12, R3, 0x4, R12 ;  /* 0x00000004030c7825 */ /* 0x004fe200078e000c */
[----:B------:R-:W-:Y:S02]  /*0590*/  IADD3.X R3, PT, PT, RZ, RZ, RZ, P1, !PT ;  /* 0x000000ffff037210 */ /* 0x000fe40000ffe4ff */
[----:B-1----:R-:W-:-:S03]  /*05a0*/  LEA R2, P1, R8, UR6, 0x2 ;  /* 0x0000000608027c11 */ /* 0x002fc6000f8210ff */
[----:B------:R-:W3:Y:S01]  /*05b0*/  LDG.E R13, desc[UR4][R12.64] ;  /* 0x000000040c0d7981 */ /* 0x000ee2000c1e1900 */
[----:B------:R-:W-:Y:S01]  /*05c0*/  LEA.HI.X R3, R8, UR7, R3, 0x2, P1 ;  /* 0x0000000708037c11 */ /* 0x000fe200088f1403 */
[C---:B------:R-:W-:Y:S02]  /*05d0*/  IMAD.WIDE R8, R17.reuse, 0x4, R6 ;  /* 0x0000000411087825 */ /* 0x040fe400078e0206 */
[----:B------:R-:W2:Y:S04]  /*05e0*/  LDG.E R6, desc[UR4][R6.64] ;  /* 0x0000000406067981 */ /* 0x000ea8000c1e1900 */
[----:B------:R-:W2:Y:S01]  /*05f0*/  LDG.E R15, desc[UR4][R2.64+0x4] ;  /* 0x00000404020f7981 */ /* 0x000ea2000c1e1900 */
[----:B------:R-:W-:-:S03]  /*0600*/  IMAD.WIDE R10, R17, 0x4, R8 ;  /* 0x00000004110a7825 */ /* 0x000fc600078e0208 */
[----:B------:R-:W4:Y:S04]  /*0610*/  LDG.E R22, desc[UR4][R8.64] ;  /* 0x0000000408167981 */ /* 0x000f28000c1e1900 */
[----:B------:R-:W4:Y:S04]  /*0620*/  LDG.E R18, desc[UR4][R2.64+0x8] ;  /* 0x0000080402127981 */ /* 0x000f28000c1e1900 */
[----:B------:R-:W5:Y:S04]  /*0630*/  LDG.E R26, desc[UR4][R2.64+0xc] ;  /* 0x00000c04021a7981 */ /* 0x000f68000c1e1900 */
[----:B------:R-:W5:Y:S01]  /*0640*/  LDG.E R10, desc[UR4][R10.64] ;  /* 0x000000040a0a7981 */ /* 0x000f62000c1e1900 */
[----:B------:R-:W-:Y:S01]  /*0650*/  IADD3 R21, PT, PT, R21, 0x4, RZ ;  /* 0x0000000415157810 */ /* 0x000fe20007ffe0ff */
[----:B---3--:R-:W-:-:S04]  /*0660*/  IMAD R24, R13, R4, R24 ;  /* 0x000000040d187224 */ /* 0x008fc800078e0218 */
[----:B--2---:R-:W-:-:S04]  /*0670*/  IMAD R15, R15, R6, R24 ;  /* 0x000000060f0f7224 */ /* 0x004fc800078e0218 */
[----:B----4-:R-:W-:-:S04]  /*0680*/  IMAD R15, R18, R22, R15 ;  /* 0x00000016120f7224 */ /* 0x010fc800078e020f */
[----:B-----5:R-:W-:-:S07]  /*0690*/  IMAD R24, R26, R10, R15 ;  /* 0x0000000a1a187224 */ /* 0x020fce00078e020f */
.L_x_3:
[----:B------:R-:W-:Y:S05]  /*06a0*/  @!P0 BRA `(.L_x_0) ;  /* 0x00000000007c8947 */ /* 0x000fea0003800000 */
[----:B------:R-:W-:Y:S01]  /*06b0*/  ISETP.NE.AND P1, PT, R14, 0x1, PT ;  /* 0x000000010e00780c */ /* 0x000fe20003f25270 */
[----:B------:R-:W0:Y:S01]  /*06c0*/  LDC.64 R10, c[0x0][0x380] ;  /* 0x0000e000ff0a7b82 */ /* 0x000e220000000a00 */
[----:B------:R-:W-:-:S04]  /*06d0*/  LOP3.LUT R19, R19, 0x1, RZ, 0xc0, !PT ;  /* 0x0000000113137812 */ /* 0x000fc800078ec0ff */
[----:B------:R-:W-:-:S03]  /*06e0*/  ISETP.NE.U32.AND P0, PT, R19, 0x1, PT ;  /* 0x000000011300780c */ /* 0x000fc60003f05070 */
[----:B------:R-:W1:Y:S04]  /*06f0*/  LDC.64 R8, c[0x0][0x388] ;  /* 0x0000e200ff087b82 */ /* 0x000e680000000a00 */
[CC--:B------:R-:W-:Y:S02]  /*0700*/  @P1 IADD3 R13, PT, PT, R20.reuse, R21.reuse, RZ ;  /* 0x00000015140d1210 */ /* 0x0c0fe40007ffe0ff */
[----:B------:R-:W-:Y:S02]  /*0710*/  @P1 IADD3 R12, P2, PT, R20, R21, RZ ;  /* 0x00000015140c1210 */ /* 0x000fe40007f5e0ff */
[----:B------:R-:W2:Y:S02]  /*0720*/  @P1 LDC.64 R2, c[0x0][0x380] ;  /* 0x0000e000ff021b82 */ /* 0x000ea40000000a00 */
[----:B------:R-:W-:-:S06]  /*0730*/  @P1 IADD3.X R14, PT, PT, RZ, RZ, RZ, P2, !PT ;  /* 0x000000ffff0e1210 */ /* 0x000fcc00017fe4ff */
[----:B------:R-:W3:Y:S01]  /*0740*/  LDC.64 R4, c[0x0][0x380] ;  /* 0x0000e000ff047b82 */ /* 0x000ee20000000a00 */
[----:B0-----:R-:W-:-:S04]  /*0750*/  @P1 IMAD.WIDE.U32 R10, R13, 0x4, R10 ;  /* 0x000000040d0a1825 */ /* 0x001fc800078e000a */
[C---:B------:R-:W-:Y:S01]  /*0760*/  @P1 IMAD R13, R21.reuse, R17, R16 ;  /* 0x00000011150d1224 */ /* 0x040fe200078e0210 */
[----:B------:R-:W-:Y:S01]  /*0770*/  @P1 IADD3 R21, PT, PT, R21, 0x2, RZ ;  /* 0x0000000215151810 */ /* 0x000fe20007ffe0ff */
[----:B------:R-:W4:Y:S01]  /*0780*/  @P1 LDG.E R11, desc[UR4][R10.64] ;  /* 0x000000040a0b1981 */ /* 0x000f22000c1e1900 */
[----:B------:R-:W0:Y:S01]  /*0790*/  LDC.64 R6, c[0x0][0x388] ;  /* 0x0000e200ff067b82 */ /* 0x000e220000000a00 */
[----:B-1----:R-:W-:Y:S01]  /*07a0*/  @P1 IMAD.WIDE R8, R13, 0x4, R8 ;  /* 0x000000040d081825 */ /* 0x002fe200078e0208 */
[----:B------:R-:W-:Y:S02]  /*07b0*/  @!P0 IADD3 R15, PT, PT, R20, R21, RZ ;  /* 0x00000015140f8210 */ /* 0x000fe40007ffe0ff */
[----:B--2---:R-:W-:Y:S01]  /*07c0*/  @P1 LEA R2, P2, R12, R2, 0x2 ;  /* 0x000000020c021211 */ /* 0x004fe200078410ff */
[----:B------:R-:W-:-:S03]  /*07d0*/  @!P0 IMAD R21, R21, R17, R16 ;  /* 0x0000001115158224 */ /* 0x000fc600078e0210 */
[----:B------:R-:W-:Y:S01]  /*07e0*/  @P1 LEA.HI.X R3, R12, R3, R14, 0x2, P2 ;  /* 0x000000030c031211 */ /* 0x000fe200010f140e */
[----:B------:R-:W-:Y:S01]  /*07f0*/  @P1 IMAD.WIDE R12, R17, 0x4, R8 ;  /* 0x00000004110c1825 */ /* 0x000fe200078e0208 */
[----:B------:R-:W4:Y:S03]  /*0800*/  @P1 LDG.E R14, desc[UR4][R8.64] ;  /* 0x00000004080e1981 */ /* 0x000f26000c1e1900 */
[----:B---3--:R-:W-:Y:S01]  /*0810*/  @!P0 IMAD.WIDE.U32 R4, R15, 0x4, R4 ;  /* 0x000000040f048825 */ /* 0x008fe200078e0004 */
[----:B------:R-:W2:Y:S04]  /*0820*/  @P1 LDG.E R2, desc[UR4][R2.64+0x4] ;  /* 0x0000040402021981 */ /* 0x000ea8000c1e1900 */
[----:B------:R-:W2:Y:S01]  /*0830*/  @P1 LDG.E R12, desc[UR4][R12.64] ;  /* 0x000000040c0c1981 */ /* 0x000ea2000c1e1900 */
[----:B0-----:R-:W-:-:S03]  /*0840*/  @!P0 IMAD.WIDE R6, R21, 0x4, R6 ;  /* 0x0000000415068825 */ /* 0x001fc600078e0206 */
[----:B------:R-:W3:Y:S04]  /*0850*/  @!P0 LDG.E R5, desc[UR4][R4.64] ;  /* 0x0000000404058981 */ /* 0x000ee8000c1e1900 */
[----:B------:R-:W3:Y:S01]  /*0860*/  @!P0 LDG.E R6, desc[UR4][R6.64] ;  /* 0x0000000406068981 */ /* 0x000ee2000c1e1900 */
[----:B----4-:R-:W-:-:S04]  /*0870*/  @P1 IMAD R11, R11, R14, R24 ;  /* 0x0000000e0b0b1224 */ /* 0x010fc800078e0218 */
[----:B--2---:R-:W-:-:S04]  /*0880*/  @P1 IMAD R24, R2, R12, R11 ;  /* 0x0000000c02181224 */ /* 0x004fc800078e020b */
[----:B---3--:R-:W-:-:S07]  /*0890*/  @!P0 IMAD R24, R5, R6, R24 ;  /* 0x0000000605188224 */ /* 0x008fce00078e0218 */
.L_x_0:
[----:B------:R-:W0:Y:S01]  /*08a0*/  LDC.64 R2, c[0x0][0x390] ;  /* 0x0000e400ff027b82 */ /* 0x000e220000000a00 */
[----:B------:R-:W-:-:S04]  /*08b0*/  IMAD R17, R0, R17, R16 ;  /* 0x0000001100117224 */ /* 0x000fc800078e0210 */
[----:B0-----:R-:W-:-:S05]  /*08c0*/  IMAD.WIDE R2, R17, 0x4, R2 ;  /* 0x0000000411027825 */ /* 0x001fca00078e0202 */
[----:B------:R-:W-:Y:S01]  /*08d0*/  STG.E desc[UR4][R2.64], R24 ;  /* 0x0000001802007986 */ /* 0x000fe2000c101904 */
[----:B------:R-:W-:Y:S05]  /*08e0*/  EXIT ;  /* 0x000000000000794d */ /* 0x000fea0003800000 */
.L_x_4:
[----:B------:R-:W-:-:S00]  /*08f0*/  BRA `(.L_x_4) ;  /* 0xfffffffc00fc7947 */ /* 0x000fc0000383ffff */
[----:B------:R-:W-:-:S00]  /*0900*/  NOP ;  /* 0x0000000000007918 */ /* 0x000fc00000000000 */
[----:B------:R-:W-:-:S00]  /*0910*/  NOP ;  /* 0x0000000000007918 */ /* 0x000fc00000000000 */
[----:B------:R-:W-:-:S00]  /*0920*/  NOP ;  /* 0x0000000000007918 */ /* 0x000fc00000000000 */
[----:B------:R-:W-:-:S00]  /*0930*/  NOP ;  /* 0x0000000000007918 */ /* 0x000fc00000000000 */
[----:B------:R-:W-:-:S00]  /*0940*/  NOP ;  /* 0x0000000000007918 */ /* 0x000fc00000000000 */
[----:B------:R-:W-:-:S00]  /*0950*/  NOP ;  /* 0x0000000000007918 */ /* 0x000fc00000000000 */
[----:B------:R-:W-:-:S00]  /*0960*/  NOP ;  /* 0x0000000000007918 */ /* 0x000fc00000000000 */
[----:B------:R-:W-:-:S00]  /*0970*/  NOP ;  /* 0x0000000000007918 */ /* 0x000fc00000000000 */
.L_x_5:


//--------------------- .nv.shared.reserved.0     --------------------------
	.section	.nv.shared.reserved.0,"aw",@nobits
	.weak		__nv_reservedSMEM_offset_0_alias
	.size		__nv_reservedSMEM_offset_0_alias, 0, 64
	.other		__nv_reservedSMEM_offset_0_alias,@"STO_CUDA_RESERVED_SHARED STV_DEFAULT"
__nv_reservedSMEM_offset_0_alias:
	.zero		0
	.zero		64


//--------------------- .nv.constant0._Z8multiplyPiS_S_iii --------------------------
	.section	.nv.constant0._Z8multiplyPiS_S_iii,"a",@progbits
	.sectionflags	@""
	.align	4
.nv.constant0._Z8multiplyPiS_S_iii:
	.zero		932


//--------------------- SYMBOLS --------------------------

	.type		.nv.reservedSmem.offset0,@object
	.size		.nv.reservedSmem.offset0,0x4
